	.headerflags	@"EF_CUDA_TEXMODE_UNIFIED EF_CUDA_64BIT_ADDRESS EF_CUDA_ACCELERATORS EF_CUDA_SM90 EF_CUDA_VIRTUAL_SM(EF_CUDA_SM90)"
	.elftype	@"ET_EXEC"


//--------------------- .nv.info                  --------------------------
	.section	.nv.info,"",@"SHT_CUDA_INFO"
	.align	4


	//----- nvinfo : EIATTR_REGCOUNT
	.align		4
        /*0000*/ 	.byte	0x04, 0x2f
        /*0002*/ 	.short	(.L_3 - .L_2)
	.align		4
.L_2:
        /*0004*/ 	.word	index@(triton_poi_fused__native_batch_norm_legit_no_training_convolution_relu_28)
        /*0008*/ 	.word	0x0000001a


	//----- nvinfo : EIATTR_MIN_STACK_SIZE
	.align		4
.L_3:
        /*000c*/ 	.byte	0x04, 0x12
        /*000e*/ 	.short	(.L_5 - .L_4)
	.align		4
.L_4:
        /*0010*/ 	.word	index@(triton_poi_fused__native_batch_norm_legit_no_training_convolution_relu_28)
        /*0014*/ 	.word	0x00000000


	//----- nvinfo : EIATTR_FRAME_SIZE
	.align		4
.L_5:
        /*0018*/ 	.byte	0x04, 0x11
        /*001a*/ 	.short	(.L_7 - .L_6)
	.align		4
.L_6:
        /*001c*/ 	.word	index@(triton_poi_fused__native_batch_norm_legit_no_training_convolution_relu_28)
        /*0020*/ 	.word	0x00000000


	//----- nvinfo : EIATTR_MIN_STACK_SIZE
	.align		4
.L_7:
        /*0024*/ 	.byte	0x04, 0x12
        /*0026*/ 	.short	(.L_9 - .L_8)
	.align		4
.L_8:
        /*0028*/ 	.word	index@(triton_poi_fused__native_batch_norm_legit_no_training_convolution_relu_28)
        /*002c*/ 	.word	0x00000000
.L_9:


//--------------------- .nv.info.triton_poi_fused__native_batch_norm_legit_no_training_convolution_relu_28 --------------------------
	.section	.nv.info.triton_poi_fused__native_batch_norm_legit_no_training_convolution_relu_28,"",@"SHT_CUDA_INFO"
	.sectionflags	@""
	.align	4


	//----- nvinfo : EIATTR_CUDA_API_VERSION
	.align		4
        /*0000*/ 	.byte	0x04, 0x37
        /*0002*/ 	.short	(.L_11 - .L_10)
.L_10:
        /*0004*/ 	.word	0x0000007c


	//----- nvinfo : EIATTR_KPARAM_INFO
	.align		4
.L_11:
        /*0008*/ 	.byte	0x04, 0x17
        /*000a*/ 	.short	(.L_13 - .L_12)
.L_12:
        /*000c*/ 	.word	0x00000000
        /*0010*/ 	.short	0x0007
        /*0012*/ 	.short	0x0038
        /*0014*/ 	.byte	0x00, 0xf0, 0x11, 0x00


	//----- nvinfo : EIATTR_KPARAM_INFO
	.align		4
.L_13:
        /*0018*/ 	.byte	0x04, 0x17
        /*001a*/ 	.short	(.L_15 - .L_14)
.L_14:
        /*001c*/ 	.word	0x00000000
        /*0020*/ 	.short	0x0006
        /*0022*/ 	.short	0x0030
        /*0024*/ 	.byte	0x00, 0xf4, 0x21, 0x00


	//----- nvinfo : EIATTR_KPARAM_INFO
	.align		4
.L_15:
        /*0028*/ 	.byte	0x04, 0x17
        /*002a*/ 	.short	(.L_17 - .L_16)
.L_16:
        /*002c*/ 	.word	0x00000000
        /*0030*/ 	.short	0x0005
        /*0032*/ 	.short	0x0028
        /*0034*/ 	.byte	0x00, 0xf4, 0x21, 0x00


	//----- nvinfo : EIATTR_KPARAM_INFO
	.align		4
.L_17:
        /*0038*/ 	.byte	0x04, 0x17
        /*003a*/ 	.short	(.L_19 - .L_18)
.L_18:
        /*003c*/ 	.word	0x00000000
        /*0040*/ 	.short	0x0004
        /*0042*/ 	.short	0x0020
        /*0044*/ 	.byte	0x00, 0xf4, 0x21, 0x00


	//----- nvinfo : EIATTR_KPARAM_INFO
	.align		4
.L_19:
        /*0048*/ 	.byte	0x04, 0x17
        /*004a*/ 	.short	(.L_21 - .L_20)
.L_20:
        /*004c*/ 	.word	0x00000000
        /*0050*/ 	.short	0x0003
        /*0052*/ 	.short	0x0018
        /*0054*/ 	.byte	0x00, 0xf4, 0x21, 0x00


	//----- nvinfo : EIATTR_KPARAM_INFO
	.align		4
.L_21:
        /*0058*/ 	.byte	0x04, 0x17
        /*005a*/ 	.short	(.L_23 - .L_22)
.L_22:
        /*005c*/ 	.word	0x00000000
        /*0060*/ 	.short	0x0002
        /*0062*/ 	.short	0x0010
        /*0064*/ 	.byte	0x00, 0xf4, 0x21, 0x00


	//----- nvinfo : EIATTR_KPARAM_INFO
	.align		4
.L_23:
        /*0068*/ 	.byte	0x04, 0x17
        /*006a*/ 	.short	(.L_25 - .L_24)
.L_24:
        /*006c*/ 	.word	0x00000000
        /*0070*/ 	.short	0x0001
        /*0072*/ 	.short	0x0008
        /*0074*/ 	.byte	0x00, 0xf4, 0x21, 0x00


	//----- nvinfo : EIATTR_KPARAM_INFO
	.align		4
.L_25:
        /*0078*/ 	.byte	0x04, 0x17
        /*007a*/ 	.short	(.L_27 - .L_26)
.L_26:
        /*007c*/ 	.word	0x00000000
        /*0080*/ 	.short	0x0000
        /*0082*/ 	.short	0x0000
        /*0084*/ 	.byte	0x00, 0xf4, 0x21, 0x00


	//----- nvinfo : EIATTR_SPARSE_MMA_MASK
	.align		4
.L_27:
        /*0088*/ 	.byte	0x03, 0x50
        /*008a*/ 	.short	0x0000


	//----- nvinfo : EIATTR_MAXREG_COUNT
	.align		4
        /*008c*/ 	.byte	0x03, 0x1b
        /*008e*/ 	.short	0x00ff


	//----- nvinfo : EIATTR_EXIT_INSTR_OFFSETS
	.align		4
        /*0090*/ 	.byte	0x04, 0x1c
        /*0092*/ 	.short	(.L_29 - .L_28)


	//   ....[0]....
.L_28:
        /*0094*/ 	.word	0x00000490


	//   ....[1]....
        /*0098*/ 	.word	0x000004b0


	//----- nvinfo : EIATTR_REQNTID
	.align		4
.L_29:
        /*009c*/ 	.byte	0x04, 0x10
        /*009e*/ 	.short	(.L_31 - .L_30)
.L_30:
        /*00a0*/ 	.word	0x00000080
        /*00a4*/ 	.word	0x00000001
        /*00a8*/ 	.word	0x00000001


	//----- nvinfo : EIATTR_CBANK_PARAM_SIZE
	.align		4
.L_31:
        /*00ac*/ 	.byte	0x03, 0x19
        /*00ae*/ 	.short	0x003c


	//----- nvinfo : EIATTR_PARAM_CBANK
	.align		4
        /*00b0*/ 	.byte	0x04, 0x0a
        /*00b2*/ 	.short	(.L_33 - .L_32)
	.align		4
.L_32:
        /*00b4*/ 	.word	index@(.nv.constant0.triton_poi_fused__native_batch_norm_legit_no_training_convolution_relu_28)
        /*00b8*/ 	.short	0x0210
        /*00ba*/ 	.short	0x003c


	//----- nvinfo : EIATTR_SW_WAR
	.align		4
.L_33:
        /*00bc*/ 	.byte	0x04, 0x36
        /*00be*/ 	.short	(.L_35 - .L_34)
.L_34:
        /*00c0*/ 	.word	0x00000008
.L_35:


//--------------------- .nv.callgraph             --------------------------
	.section	.nv.callgraph,"",@"SHT_CUDA_CALLGRAPH"
	.align	4
	.sectionentsize	8
	.align		4
        /*0000*/ 	.word	0x00000000
	.align		4
        /*0004*/ 	.word	0xffffffff
	.align		4
        /*0008*/ 	.word	0x00000000
	.align		4
        /*000c*/ 	.word	0xfffffffe
	.align		4
        /*0010*/ 	.word	0x00000000
	.align		4
        /*0014*/ 	.word	0xfffffffd
	.align		4
        /*0018*/ 	.word	0x00000000
	.align		4
        /*001c*/ 	.word	0xfffffffc


//--------------------- .nv.constant4             --------------------------
	.section	.nv.constant4,"a",@progbits
	.align	8
	.align		8
.nv.constant4:
        /*0000*/ 	.dword	_$_str
	.align		8
        /*0008*/ 	.dword	_$_str_$_2


//--------------------- .text.triton_poi_fused__native_batch_norm_legit_no_training_convolution_relu_28 --------------------------
	.section	.text.triton_poi_fused__native_batch_norm_legit_no_training_convolution_relu_28,"ax",@progbits
	.align	128
        .global         triton_poi_fused__native_batch_norm_legit_no_training_convolution_relu_28
        .type           triton_poi_fused__native_batch_norm_legit_no_training_convolution_relu_28,@function
        .size           triton_poi_fused__native_batch_norm_legit_no_training_convolution_relu_28,(.L_x_1 - triton_poi_fused__native_batch_norm_legit_no_training_convolution_relu_28)
        .other          triton_poi_fused__native_batch_norm_legit_no_training_convolution_relu_28,@"STO_CUDA_ENTRY STV_DEFAULT"
triton_poi_fused__native_batch_norm_legit_no_training_convolution_relu_28:
.text.triton_poi_fused__native_batch_norm_legit_no_training_convolution_relu_28:
[----:B------:R-:W0:Y:S01]  /*0000*/  LDC R1, c[0x0][0x28] ;  /* 0x00000a00ff017b82 */ /* 0x000e220000000800 */
[----:B------:R-:W1:Y:S07]  /*0010*/  S2R R0, SR_TID.X ;  /* 0x0000000000007919 */ /* 0x000e6e0000002100 */
[----:B------:R-:W2:Y:S01]  /*0020*/  LDC.64 R2, c[0x0][0x228] ;  /* 0x00008a00ff027b82 */ /* 0x000ea20000000a00 */
[----:B------:R-:W-:Y:S01]  /*0030*/  CS2R R8, SRZ ;  /* 0x0000000000087805 */ /* 0x000fe2000001ff00 */
[----:B------:R-:W-:Y:S01]  /*0040*/  ULDC.64 UR4, c[0x0][0x208] ;  /* 0x0000820000047ab9 */ /* 0x000fe20000000a00 */
[----:B------:R-:W3:Y:S05]  /*0050*/  S2R R7, SR_CTAID.X ;  /* 0x0000000000077919 */ /* 0x000eea0000002500 */
[----:B------:R-:W4:Y:S08]  /*0060*/  LDC.64 R16, c[0x0][0x218] ;  /* 0x00008600ff107b82 */ /* 0x000f300000000a00 */
[----:B------:R-:W5:Y:S08]  /*0070*/  LDC.64 R18, c[0x0][0x220] ;  /* 0x00008800ff127b82 */ /* 0x000f700000000a00 */
[----:B------:R-:W5:Y:S01]  /*0080*/  LDC.64 R20, c[0x0][0x230] ;  /* 0x00008c00ff147b82 */ /* 0x000f620000000a00 */
[----:B-1----:R-:W-:-:S07]  /*0090*/  SHF.L.U32 R0, R0, 0x1, RZ ;  /* 0x0000000100007819 */ /* 0x002fce00000006ff */
[----:B------:R-:W1:Y:S01]  /*00a0*/  LDC.64 R14, c[0x0][0x238] ;  /* 0x00008e00ff0e7b82 */ /* 0x000e620000000a00 */
[----:B---3--:R-:W-:Y:S02]  /*00b0*/  SHF.R.S32.HI R5, RZ, 0x17, R7 ;  /* 0x00000017ff057819 */ /* 0x008fe40000011407 */
[----:B------:R-:W-:Y:S02]  /*00c0*/  LOP3.LUT R0, R0, 0xfe, RZ, 0xc0, !PT ;  /* 0x000000fe00007812 */ /* 0x000fe400078ec0ff */
[----:B------:R-:W-:Y:S02]  /*00d0*/  SGXT R5, R5, 0x1 ;  /* 0x000000010505781a */ /* 0x000fe40000000200 */
[----:B------:R-:W-:-:S04]  /*00e0*/  LEA R0, R7, R0, 0x8 ;  /* 0x0000000007007211 */ /* 0x000fc800078e40ff */
[----:B------:R-:W-:Y:S02]  /*00f0*/  LEA.HI R5, R5, R0, RZ, 0x7 ;  /* 0x0000000005057211 */ /* 0x000fe400078f38ff */
[----:B------:R-:W-:Y:S02]  /*0100*/  ISETP.GE.AND P0, PT, R0, 0x800, PT ;  /* 0x000008000000780c */ /* 0x000fe40003f06270 */
[----:B------:R-:W-:-:S04]  /*0110*/  LOP3.LUT R5, R5, 0xffffff80, RZ, 0xc0, !PT ;  /* 0xffffff8005057812 */ /* 0x000fc800078ec0ff */
[----:B------:R-:W-:Y:S02]  /*0120*/  IADD3 R12, R0, -R5, RZ ;  /* 0x80000005000c7210 */ /* 0x000fe40007ffe0ff */
[----:B------:R-:W3:Y:S03]  /*0130*/  LDC.64 R4, c[0x0][0x210] ;  /* 0x00008400ff047b82 */ /* 0x000ee60000000a00 */
[----:B--2---:R-:W-:-:S05]  /*0140*/  IMAD.WIDE R2, R12, 0x4, R2 ;  /* 0x000000040c027825 */ /* 0x004fca00078e0202 */
[----:B------:R2:W3:Y:S01]  /*0150*/  @!P0 LDG.E.EL.64 R8, desc[UR4][R2.64] ;  /* 0x0000000402088981 */ /* 0x0004e2000c2e1b00 */
[----:B------:R-:W-:Y:S02]  /*0160*/  CS2R R10, SRZ ;  /* 0x00000000000a7805 */ /* 0x000fe4000001ff00 */
[----:B------:R-:W-:Y:S01]  /*0170*/  CS2R R6, SRZ ;  /* 0x0000000000067805 */ /* 0x000fe2000001ff00 */
[----:B----4-:R-:W-:-:S04]  /*0180*/  IMAD.WIDE R16, R12, 0x4, R16 ;  /* 0x000000040c107825 */ /* 0x010fc800078e0210 */
[----:B-----5:R-:W-:Y:S01]  /*0190*/  IMAD.WIDE R18, R12, 0x4, R18 ;  /* 0x000000040c127825 */ /* 0x020fe200078e0212 */
[----:B------:R-:W4:Y:S01]  /*01a0*/  @!P0 LDG.E.EL.64 R10, desc[UR4][R16.64] ;  /* 0x00000004100a8981 */ /* 0x000f22000c2e1b00 */
[----:B--2---:R-:W-:Y:S02]  /*01b0*/  CS2R R2, SRZ ;  /* 0x0000000000027805 */ /* 0x004fe4000001ff00 */
[----:B---3--:R-:W-:-:S04]  /*01c0*/  IMAD.WIDE R4, R0, 0x4, R4 ;  /* 0x0000000400047825 */ /* 0x008fc800078e0204 */
[----:B------:R2:W3:Y:S04]  /*01d0*/  @!P0 LDG.E.EL.64 R2, desc[UR4][R18.64] ;  /* 0x0000000412028981 */ /* 0x0004e8000c2e1b00 */
[----:B------:R-:W4:Y:S01]  /*01e0*/  @!P0 LDG.E.64 R6, desc[UR4][R4.64] ;  /* 0x0000000404068981 */ /* 0x000f22000c1e1b00 */
[----:B0-----:R-:W-:-:S04]  /*01f0*/  IMAD.WIDE R20, R12, 0x4, R20 ;  /* 0x000000040c147825 */ /* 0x001fc800078e0214 */
[----:B-1----:R-:W-:Y:S01]  /*0200*/  IMAD.WIDE R22, R12, 0x4, R14 ;  /* 0x000000040c167825 */ /* 0x002fe200078e020e */
[----:B------:R-:W-:Y:S02]  /*0210*/  CS2R R12, SRZ ;  /* 0x00000000000c7805 */ /* 0x000fe4000001ff00 */
[----:B------:R-:W-:-:S04]  /*0220*/  CS2R R14, SRZ ;  /* 0x00000000000e7805 */ /* 0x000fc8000001ff00 */
[----:B------:R-:W5:Y:S04]  /*0230*/  @!P0 LDG.E.EL.64 R12, desc[UR4][R20.64] ;  /* 0x00000004140c8981 */ /* 0x000f68000c2e1b00 */
[----:B------:R-:W5:Y:S01]  /*0240*/  @!P0 LDG.E.EL.64 R14, desc[UR4][R22.64] ;  /* 0x00000004160e8981 */ /* 0x000f62000c2e1b00 */
[----:B--2---:R-:W-:Y:S01]  /*0250*/  HFMA2.MMA R18, -RZ, RZ, 1.625, 0 ;  /* 0x3e800000ff127435 */ /* 0x004fe200000001ff */
[----:B------:R-:W-:Y:S01]  /*0260*/  FADD R8, R8, 9.9999997473787516356e-06 ;  /* 0x3727c5ac08087421 */ /* 0x000fe20000000000 */
[----:B------:R-:W-:-:S03]  /*0270*/  FADD R9, R9, 9.9999997473787516356e-06 ;  /* 0x3727c5ac09097421 */ /* 0x000fc60000000000 */
[----:B------:R-:W0:Y:S08]  /*0280*/  MUFU.SQRT R16, R8 ;  /* 0x0000000800107308 */ /* 0x000e300000002000 */
[----:B------:R1:W2:Y:S01]  /*0290*/  MUFU.SQRT R17, R9 ;  /* 0x0000000900117308 */ /* 0x0002a20000002000 */
[C---:B0-----:R-:W-:Y:S02]  /*02a0*/  FSETP.GT.AND P1, PT, R16.reuse, 8.50705917302346158658e+37, PT ;  /* 0x7e8000001000780b */ /* 0x041fe40003f24000 */
[----:B------:R-:W-:Y:S01]  /*02b0*/  FSETP.GEU.AND P3, PT, R16, 1.175494350822287508e-38, PT ;  /* 0x008000001000780b */ /* 0x000fe20003f6e000 */
[----:B-1----:R-:W0:Y:S01]  /*02c0*/  LDC.64 R8, c[0x0][0x240] ;  /* 0x00009000ff087b82 */ /* 0x002e220000000a00 */
[----:B--2---:R-:W-:-:S02]  /*02d0*/  FSETP.GT.AND P2, PT, R17, 8.50705917302346158658e+37, PT ;  /* 0x7e8000001100780b */ /* 0x004fc40003f44000 */
[----:B------:R-:W-:-:S07]  /*02e0*/  FSETP.GEU.AND P4, PT, R17, 1.175494350822287508e-38, PT ;  /* 0x008000001100780b */ /* 0x000fce0003f8e000 */
[----:B------:R-:W-:-:S04]  /*02f0*/  @P1 FMUL R16, R16, 0.25 ;  /* 0x3e80000010101820 */ /* 0x000fc80000400000 */
[----:B------:R-:W-:Y:S01]  /*0300*/  @!P3 FMUL R16, R16, 16777216 ;  /* 0x4b8000001010b820 */ /* 0x000fe20000400000 */
[----:B------:R-:W-:-:S04]  /*0310*/  @P2 FMUL R17, R17, 0.25 ;  /* 0x3e80000011112820 */ /* 0x000fc80000400000 */
[----:B------:R-:W-:Y:S01]  /*0320*/  @!P4 FMUL R17, R17, 16777216 ;  /* 0x4b8000001111c820 */ /* 0x000fe20000400000 */
[----:B------:R-:W1:Y:S01]  /*0330*/  MUFU.RCP R16, R16 ;  /* 0x0000001000107308 */ /* 0x000e620000001000 */
[----:B------:R-:W-:-:S07]  /*0340*/  FSEL R19, R18, 1, P1 ;  /* 0x3f80000012137808 */ /* 0x000fce0000800000 */
[----:B------:R-:W2:Y:S01]  /*0350*/  MUFU.RCP R17, R17 ;  /* 0x0000001100117308 */ /* 0x000ea20000001000 */
[----:B------:R-:W-:Y:S01]  /*0360*/  FSEL R18, R18, 1, P2 ;  /* 0x3f80000012127808 */ /* 0x000fe20001000000 */
[----:B------:R-:W-:Y:S01]  /*0370*/  @!P3 FMUL R19, R19, 16777216 ;  /* 0x4b8000001313b820 */ /* 0x000fe20000400000 */
[----:B----4-:R-:W-:Y:S01]  /*0380*/  FADD R6, R10, R6 ;  /* 0x000000060a067221 */ /* 0x010fe20000000000 */
[----:B------:R-:W-:Y:S02]  /*0390*/  FADD R7, R11, R7 ;  /* 0x000000070b077221 */ /* 0x000fe40000000000 */
[----:B------:R-:W-:Y:S01]  /*03a0*/  @!P4 FMUL R18, R18, 16777216 ;  /* 0x4b8000001212c820 */ /* 0x000fe20000400000 */
[----:B-1----:R-:W-:Y:S01]  /*03b0*/  FMUL R19, R16, R19 ;  /* 0x0000001310137220 */ /* 0x002fe20000400000 */
[----:B---3--:R-:W-:Y:S01]  /*03c0*/  FADD R2, R6, -R2 ;  /* 0x8000000206027221 */ /* 0x008fe20000000000 */
[----:B------:R-:W-:Y:S01]  /*03d0*/  FADD R3, R7, -R3 ;  /* 0x8000000307037221 */ /* 0x000fe20000000000 */
[----:B--2---:R-:W-:-:S02]  /*03e0*/  FMUL R18, R17, R18 ;  /* 0x0000001211127220 */ /* 0x004fc40000400000 */
[----:B------:R-:W-:Y:S02]  /*03f0*/  FMUL R19, R2, R19 ;  /* 0x0000001302137220 */ /* 0x000fe40000400000 */
[----:B------:R-:W-:Y:S02]  /*0400*/  FMUL R18, R3, R18 ;  /* 0x0000001203127220 */ /* 0x000fe40000400000 */
[----:B-----5:R-:W-:Y:S02]  /*0410*/  FFMA R12, R19, R12, R14 ;  /* 0x0000000c130c7223 */ /* 0x020fe4000000000e */
[----:B------:R-:W-:Y:S01]  /*0420*/  FFMA R13, R18, R13, R15 ;  /* 0x0000000d120d7223 */ /* 0x000fe2000000000f */
[----:B------:R1:W-:Y:S02]  /*0430*/  @!P0 STG.E.64 desc[UR4][R4.64], R6 ;  /* 0x0000000604008986 */ /* 0x0003e4000c101b04 */
[----:B------:R-:W-:Y:S02]  /*0440*/  FSETP.GEU.AND P1, PT, R12, RZ, PT ;  /* 0x000000ff0c00720b */ /* 0x000fe40003f2e000 */
[----:B------:R-:W-:Y:S01]  /*0450*/  FSETP.GEU.AND P2, PT, R13, RZ, PT ;  /* 0x000000ff0d00720b */ /* 0x000fe20003f4e000 */
[----:B0-----:R-:W-:Y:S01]  /*0460*/  IMAD.WIDE R8, R0, 0x4, R8 ;  /* 0x0000000400087825 */ /* 0x001fe200078e0208 */
[----:B------:R-:W-:-:S02]  /*0470*/  FSEL R12, R12, RZ, P1 ;  /* 0x000000ff0c0c7208 */ /* 0x000fc40000800000 */
[----:B------:R-:W-:Y:S01]  /*0480*/  FSEL R13, R13, RZ, P2 ;  /* 0x000000ff0d0d7208 */ /* 0x000fe20001000000 */
[----:B------:R-:W-:Y:S08]  /*0490*/  @P0 EXIT ;  /* 0x000000000000094d */ /* 0x000ff00003800000 */
[----:B------:R-:W-:Y:S01]  /*04a0*/  STG.E.64 desc[UR4][R8.64], R12 ;  /* 0x0000000c08007986 */ /* 0x000fe2000c101b04 */
[----:B------:R-:W-:Y:S05]  /*04b0*/  EXIT ;  /* 0x000000000000794d */ /* 0x000fea0003800000 */
.L_x_0:
[----:B------:R-:W-:-:S00]  /*04c0*/  BRA `(.L_x_0) ;  /* 0xfffffffc00fc7947 */ /* 0x000fc0000383ffff */
[----:B------:R-:W-:-:S00]  /*04d0*/  NOP ;  /* 0x0000000000007918 */ /* 0x000fc00000000000 */
        /* <DEDUP_REMOVED lines=10> */
.L_x_1:


//--------------------- .nv.global.init           --------------------------
	.section	.nv.global.init,"aw",@progbits
.nv.global.init:
	.type		_$_str,@object
	.size		_$_str,(_$_str_$_2 - _$_str)
_$_str:
        /*0000*/ 	.byte	0x5f, 0x5f, 0x43, 0x55, 0x44, 0x41, 0x5f, 0x46, 0x54, 0x5a, 0x00
	.type		_$_str_$_2,@object
	.size		_$_str_$_2,(.L_1 - _$_str_$_2)
_$_str_$_2:
        /*000b*/ 	.byte	0x5f, 0x5f, 0x43, 0x55, 0x44, 0x41, 0x5f, 0x50, 0x52, 0x45, 0x43, 0x5f, 0x53, 0x51, 0x52, 0x54
        /*001b*/ 	.byte	0x00
.L_1:


//--------------------- .nv.constant0.triton_poi_fused__native_batch_norm_legit_no_training_convolution_relu_28 --------------------------
	.section	.nv.constant0.triton_poi_fused__native_batch_norm_legit_no_training_convolution_relu_28,"a",@progbits
	.sectionflags	@""
	.align	4
.nv.constant0.triton_poi_fused__native_batch_norm_legit_no_training_convolution_relu_28:
	.zero		588
